//
// Generated by NVIDIA NVVM Compiler
//
// Compiler Build ID: CL-36424714
// Cuda compilation tools, release 13.0, V13.0.88
// Based on NVVM 20.0.0
//

.version 9.0
.target sm_100
.address_size 64

	// .globl	_Z16multiplyMatricesPdS_S_iii

.visible .entry _Z16multiplyMatricesPdS_S_iii(
	.param .u64 .ptr .align 1 _Z16multiplyMatricesPdS_S_iii_param_0,
	.param .u64 .ptr .align 1 _Z16multiplyMatricesPdS_S_iii_param_1,
	.param .u64 .ptr .align 1 _Z16multiplyMatricesPdS_S_iii_param_2,
	.param .u32 _Z16multiplyMatricesPdS_S_iii_param_3,
	.param .u32 _Z16multiplyMatricesPdS_S_iii_param_4,
	.param .u32 _Z16multiplyMatricesPdS_S_iii_param_5
)
{
	.reg .pred 	%p<13>;
	.reg .b32 	%r<41>;
	.reg .b64 	%rd<53>;
	.reg .b64 	%fd<68>;

	ld.param.u64 	%rd7, [_Z16multiplyMatricesPdS_S_iii_param_0];
	ld.param.u64 	%rd8, [_Z16multiplyMatricesPdS_S_iii_param_1];
	ld.param.u64 	%rd6, [_Z16multiplyMatricesPdS_S_iii_param_2];
	ld.param.u32 	%r20, [_Z16multiplyMatricesPdS_S_iii_param_3];
	ld.param.u32 	%r18, [_Z16multiplyMatricesPdS_S_iii_param_4];
	ld.param.u32 	%r19, [_Z16multiplyMatricesPdS_S_iii_param_5];
	cvta.to.global.u64 	%rd1, %rd8;
	cvta.to.global.u64 	%rd2, %rd7;
	mov.u32 	%r21, %ctaid.y;
	mov.u32 	%r22, %ntid.y;
	mov.u32 	%r23, %tid.y;
	mad.lo.s32 	%r1, %r21, %r22, %r23;
	mov.u32 	%r24, %ctaid.x;
	mov.u32 	%r25, %ntid.x;
	mov.u32 	%r26, %tid.x;
	mad.lo.s32 	%r2, %r24, %r25, %r26;
	setp.ge.s32 	%p1, %r1, %r20;
	setp.ge.s32 	%p2, %r2, %r19;
	or.pred  	%p3, %p1, %p2;
	@%p3 bra 	$L__BB0_14;
	setp.lt.s32 	%p4, %r18, 1;
	mov.f64 	%fd67, 0d0000000000000000;
	@%p4 bra 	$L__BB0_13;
	mul.lo.s32 	%r3, %r18, %r1;
	and.b32  	%r4, %r18, 7;
	setp.lt.u32 	%p5, %r18, 8;
	mov.f64 	%fd67, 0d0000000000000000;
	mov.b32 	%r39, 0;
	@%p5 bra 	$L__BB0_5;
	and.b32  	%r39, %r18, 2147483640;
	neg.s32 	%r37, %r39;
	shl.b32 	%r7, %r19, 3;
	mul.wide.u32 	%rd9, %r3, 8;
	add.s64 	%rd10, %rd9, %rd2;
	add.s64 	%rd52, %rd10, 32;
	mov.f64 	%fd67, 0d0000000000000000;
	mul.wide.s32 	%rd13, %r19, 8;
	mov.u32 	%r36, %r2;
$L__BB0_4:
	.pragma "nounroll";
	ld.global.f64 	%fd17, [%rd52+-32];
	mul.wide.s32 	%rd11, %r36, 8;
	add.s64 	%rd12, %rd1, %rd11;
	ld.global.f64 	%fd18, [%rd12];
	fma.rn.f64 	%fd19, %fd17, %fd18, %fd67;
	ld.global.f64 	%fd20, [%rd52+-24];
	add.s64 	%rd14, %rd12, %rd13;
	ld.global.f64 	%fd21, [%rd14];
	fma.rn.f64 	%fd22, %fd20, %fd21, %fd19;
	ld.global.f64 	%fd23, [%rd52+-16];
	add.s64 	%rd15, %rd14, %rd13;
	ld.global.f64 	%fd24, [%rd15];
	fma.rn.f64 	%fd25, %fd23, %fd24, %fd22;
	ld.global.f64 	%fd26, [%rd52+-8];
	add.s64 	%rd16, %rd15, %rd13;
	ld.global.f64 	%fd27, [%rd16];
	fma.rn.f64 	%fd28, %fd26, %fd27, %fd25;
	ld.global.f64 	%fd29, [%rd52];
	add.s64 	%rd17, %rd16, %rd13;
	ld.global.f64 	%fd30, [%rd17];
	fma.rn.f64 	%fd31, %fd29, %fd30, %fd28;
	ld.global.f64 	%fd32, [%rd52+8];
	add.s64 	%rd18, %rd17, %rd13;
	ld.global.f64 	%fd33, [%rd18];
	fma.rn.f64 	%fd34, %fd32, %fd33, %fd31;
	ld.global.f64 	%fd35, [%rd52+16];
	add.s64 	%rd19, %rd18, %rd13;
	ld.global.f64 	%fd36, [%rd19];
	fma.rn.f64 	%fd37, %fd35, %fd36, %fd34;
	ld.global.f64 	%fd38, [%rd52+24];
	add.s64 	%rd20, %rd19, %rd13;
	ld.global.f64 	%fd39, [%rd20];
	fma.rn.f64 	%fd67, %fd38, %fd39, %fd37;
	add.s32 	%r37, %r37, 8;
	add.s32 	%r36, %r36, %r7;
	add.s64 	%rd52, %rd52, 64;
	setp.ne.s32 	%p6, %r37, 0;
	@%p6 bra 	$L__BB0_4;
$L__BB0_5:
	setp.eq.s32 	%p7, %r4, 0;
	@%p7 bra 	$L__BB0_13;
	and.b32  	%r13, %r18, 3;
	setp.lt.u32 	%p8, %r4, 4;
	@%p8 bra 	$L__BB0_8;
	add.s32 	%r28, %r39, %r3;
	mul.wide.u32 	%rd21, %r28, 8;
	add.s64 	%rd22, %rd2, %rd21;
	ld.global.f64 	%fd41, [%rd22];
	mad.lo.s32 	%r29, %r39, %r19, %r2;
	mul.wide.s32 	%rd23, %r29, 8;
	add.s64 	%rd24, %rd1, %rd23;
	ld.global.f64 	%fd42, [%rd24];
	fma.rn.f64 	%fd43, %fd41, %fd42, %fd67;
	cvt.u64.u32 	%rd25, %r3;
	cvt.u64.u32 	%rd26, %r39;
	add.s64 	%rd27, %rd26, %rd25;
	shl.b64 	%rd28, %rd27, 3;
	add.s64 	%rd29, %rd2, %rd28;
	ld.global.f64 	%fd44, [%rd29+8];
	mul.wide.s32 	%rd30, %r19, 8;
	add.s64 	%rd31, %rd24, %rd30;
	ld.global.f64 	%fd45, [%rd31];
	fma.rn.f64 	%fd46, %fd44, %fd45, %fd43;
	ld.global.f64 	%fd47, [%rd29+16];
	add.s64 	%rd32, %rd31, %rd30;
	ld.global.f64 	%fd48, [%rd32];
	fma.rn.f64 	%fd49, %fd47, %fd48, %fd46;
	ld.global.f64 	%fd50, [%rd29+24];
	add.s64 	%rd33, %rd32, %rd30;
	ld.global.f64 	%fd51, [%rd33];
	fma.rn.f64 	%fd67, %fd50, %fd51, %fd49;
	add.s32 	%r39, %r39, 4;
$L__BB0_8:
	setp.eq.s32 	%p9, %r13, 0;
	@%p9 bra 	$L__BB0_13;
	setp.eq.s32 	%p10, %r13, 1;
	@%p10 bra 	$L__BB0_11;
	add.s32 	%r30, %r39, %r3;
	mul.wide.u32 	%rd34, %r30, 8;
	add.s64 	%rd35, %rd2, %rd34;
	ld.global.f64 	%fd53, [%rd35];
	mad.lo.s32 	%r31, %r39, %r19, %r2;
	mul.wide.s32 	%rd36, %r31, 8;
	add.s64 	%rd37, %rd1, %rd36;
	ld.global.f64 	%fd54, [%rd37];
	fma.rn.f64 	%fd55, %fd53, %fd54, %fd67;
	cvt.u64.u32 	%rd38, %r3;
	cvt.u64.u32 	%rd39, %r39;
	add.s64 	%rd40, %rd39, %rd38;
	shl.b64 	%rd41, %rd40, 3;
	add.s64 	%rd42, %rd2, %rd41;
	ld.global.f64 	%fd56, [%rd42+8];
	mul.wide.s32 	%rd43, %r19, 8;
	add.s64 	%rd44, %rd37, %rd43;
	ld.global.f64 	%fd57, [%rd44];
	fma.rn.f64 	%fd67, %fd56, %fd57, %fd55;
	add.s32 	%r39, %r39, 2;
$L__BB0_11:
	and.b32  	%r32, %r18, 1;
	setp.eq.b32 	%p11, %r32, 1;
	not.pred 	%p12, %p11;
	@%p12 bra 	$L__BB0_13;
	add.s32 	%r33, %r39, %r3;
	mul.wide.u32 	%rd45, %r33, 8;
	add.s64 	%rd46, %rd2, %rd45;
	ld.global.f64 	%fd58, [%rd46];
	mad.lo.s32 	%r34, %r39, %r19, %r2;
	mul.wide.s32 	%rd47, %r34, 8;
	add.s64 	%rd48, %rd1, %rd47;
	ld.global.f64 	%fd59, [%rd48];
	fma.rn.f64 	%fd67, %fd58, %fd59, %fd67;
$L__BB0_13:
	mad.lo.s32 	%r35, %r19, %r1, %r2;
	cvta.to.global.u64 	%rd49, %rd6;
	mul.wide.s32 	%rd50, %r35, 8;
	add.s64 	%rd51, %rd49, %rd50;
	st.global.f64 	[%rd51], %fd67;
$L__BB0_14:
	ret;

}


// ===== COMPILED SASS (sm_100) =====

	.target	sm_100

	.elftype	@"ET_EXEC"


//--------------------- .note.nv.tkinfo           --------------------------
	.section	.note.nv.tkinfo,"",@"SHT_NOTE"
	.sectionflags	@"SHF_NOTE_NV_TKINFO"
	.tkinfo
        /*0018*/ 	.word	0x00000002
        /*0030*/ 	.string	""
        /*0030*/ 	.string	"ptxas"
        /*0030*/ 	.string	"Cuda compilation tools, release 13.0, V13.0.88"
        /*0030*/ 	.string	"Build cuda_13.0.r13.0/compiler.36424714_0"
        /*0030*/ 	.string	"-arch sm_100 -m 64 "



//--------------------- .note.nv.cuinfo           --------------------------
	.section	.note.nv.cuinfo,"",@"SHT_NOTE"
	.sectionflags	@"SHF_NOTE_NV_CUINFO"
        /*0018*/ 	.short	0x0002
        /*001a*/ 	.short	0x0064
        /*001c*/ 	.short	0x0082
	.zero		2


//--------------------- .nv.info                  --------------------------
	.section	.nv.info,"",@"SHT_CUDA_INFO"
	.align	4


	//----- nvinfo : EIATTR_REGCOUNT
	.align		4
        /*0000*/ 	.byte	0x04, 0x2f
        /*0002*/ 	.short	(.L_1 - .L_0)
	.align		4
.L_0:
        /*0004*/ 	.word	index@(_Z16multiplyMatricesPdS_S_iii)
        /*0008*/ 	.word	0x00000020


	//----- nvinfo : EIATTR_FRAME_SIZE
	.align		4
.L_1:
        /*000c*/ 	.byte	0x04, 0x11
        /*000e*/ 	.short	(.L_3 - .L_2)
	.align		4
.L_2:
        /*0010*/ 	.word	index@(_Z16multiplyMatricesPdS_S_iii)
        /*0014*/ 	.word	0x00000000


	//----- nvinfo : EIATTR_MIN_STACK_SIZE
	.align		4
.L_3:
        /*0018*/ 	.byte	0x04, 0x12
        /*001a*/ 	.short	(.L_5 - .L_4)
	.align		4
.L_4:
        /*001c*/ 	.word	index@(_Z16multiplyMatricesPdS_S_iii)
        /*0020*/ 	.word	0x00000000
.L_5:


//--------------------- .nv.compat                --------------------------
	.section	.nv.compat,"",@"SHT_CUDA_COMPAT_INFO"
	.align	4
        /*0000*/ 	.byte	0x02, 0x09, 0x00, 0x00, 0x02, 0x02, 0x01, 0x00, 0x02, 0x05, 0x05, 0x00, 0x03, 0x07, 0x01, 0x01
        /*0010*/ 	.byte	0x02, 0x03, 0x00, 0x00, 0x02, 0x06, 0x01, 0x00, 0x04, 0x0b, 0x08, 0x00, 0x01, 0x00, 0x00, 0x00
        /*0020*/ 	.byte	0x00, 0x00, 0x00, 0x00


//--------------------- .nv.info._Z16multiplyMatricesPdS_S_iii --------------------------
	.section	.nv.info._Z16multiplyMatricesPdS_S_iii,"",@"SHT_CUDA_INFO"
	.sectionflags	@""
	.align	4


	//----- nvinfo : EIATTR_CUDA_API_VERSION
	.align		4
        /*0000*/ 	.byte	0x04, 0x37
        /*0002*/ 	.short	(.L_7 - .L_6)
.L_6:
        /*0004*/ 	.word	0x00000082


	//----- nvinfo : EIATTR_KPARAM_INFO
	.align		4
.L_7:
        /*0008*/ 	.byte	0x04, 0x17
        /*000a*/ 	.short	(.L_9 - .L_8)
.L_8:
        /*000c*/ 	.word	0x00000000
        /*0010*/ 	.short	0x0005
        /*0012*/ 	.short	0x0020
        /*0014*/ 	.byte	0x00, 0xf0, 0x11, 0x00


	//----- nvinfo : EIATTR_KPARAM_INFO
	.align		4
.L_9:
        /*0018*/ 	.byte	0x04, 0x17
        /*001a*/ 	.short	(.L_11 - .L_10)
.L_10:
        /*001c*/ 	.word	0x00000000
        /*0020*/ 	.short	0x0004
        /*0022*/ 	.short	0x001c
        /*0024*/ 	.byte	0x00, 0xf0, 0x11, 0x00


	//----- nvinfo : EIATTR_KPARAM_INFO
	.align		4
.L_11:
        /*0028*/ 	.byte	0x04, 0x17
        /*002a*/ 	.short	(.L_13 - .L_12)
.L_12:
        /*002c*/ 	.word	0x00000000
        /*0030*/ 	.short	0x0003
        /*0032*/ 	.short	0x0018
        /*0034*/ 	.byte	0x00, 0xf0, 0x11, 0x00


	//----- nvinfo : EIATTR_KPARAM_INFO
	.align		4
.L_13:
        /*0038*/ 	.byte	0x04, 0x17
        /*003a*/ 	.short	(.L_15 - .L_14)
.L_14:
        /*003c*/ 	.word	0x00000000
        /*0040*/ 	.short	0x0002
        /*0042*/ 	.short	0x0010
        /*0044*/ 	.byte	0x00, 0xf5, 0x21, 0x00


	//----- nvinfo : EIATTR_KPARAM_INFO
	.align		4
.L_15:
        /*0048*/ 	.byte	0x04, 0x17
        /*004a*/ 	.short	(.L_17 - .L_16)
.L_16:
        /*004c*/ 	.word	0x00000000
        /*0050*/ 	.short	0x0001
        /*0052*/ 	.short	0x0008
        /*0054*/ 	.byte	0x00, 0xf5, 0x21, 0x00


	//----- nvinfo : EIATTR_KPARAM_INFO
	.align		4
.L_17:
        /*0058*/ 	.byte	0x04, 0x17
        /*005a*/ 	.short	(.L_19 - .L_18)
.L_18:
        /*005c*/ 	.word	0x00000000
        /*0060*/ 	.short	0x0000
        /*0062*/ 	.short	0x0000
        /*0064*/ 	.byte	0x00, 0xf5, 0x21, 0x00


	//----- nvinfo : EIATTR_SPARSE_MMA_MASK
	.align		4
.L_19:
        /*0068*/ 	.byte	0x03, 0x50
        /*006a*/ 	.short	0x0000


	//----- nvinfo : EIATTR_MAXREG_COUNT
	.align		4
        /*006c*/ 	.byte	0x03, 0x1b
        /*006e*/ 	.short	0x00ff


	//----- nvinfo : EIATTR_MERCURY_ISA_VERSION
	.align		4
        /*0070*/ 	.byte	0x03, 0x5f
        /*0072*/ 	.short	0x0101


	//----- nvinfo : EIATTR_VRC_CTA_INIT_COUNT
	.align		4
        /*0074*/ 	.byte	0x02, 0x4a
	.zero		1
	.zero		1


	//----- nvinfo : EIATTR_EXIT_INSTR_OFFSETS
	.align		4
        /*0078*/ 	.byte	0x04, 0x1c
        /*007a*/ 	.short	(.L_21 - .L_20)


	//   ....[0]....
.L_20:
        /*007c*/ 	.word	0x000000d0


	//   ....[1]....
        /*0080*/ 	.word	0x000008f0


	//----- nvinfo : EIATTR_CBANK_PARAM_SIZE
	.align		4
.L_21:
        /*0084*/ 	.byte	0x03, 0x19
        /*0086*/ 	.short	0x0024


	//----- nvinfo : EIATTR_PARAM_CBANK
	.align		4
        /*0088*/ 	.byte	0x04, 0x0a
        /*008a*/ 	.short	(.L_23 - .L_22)
	.align		4
.L_22:
        /*008c*/ 	.word	index@(.nv.constant0._Z16multiplyMatricesPdS_S_iii)
        /*0090*/ 	.short	0x0380
        /*0092*/ 	.short	0x0024


	//----- nvinfo : EIATTR_SW_WAR
	.align		4
.L_23:
        /*0094*/ 	.byte	0x04, 0x36
        /*0096*/ 	.short	(.L_25 - .L_24)
.L_24:
        /*0098*/ 	.word	0x00000008
.L_25:


//--------------------- .nv.callgraph             --------------------------
	.section	.nv.callgraph,"",@"SHT_CUDA_CALLGRAPH"
	.align	4
	.sectionentsize	8
	.align		4
        /*0000*/ 	.word	0x00000000
	.align		4
        /*0004*/ 	.word	0xffffffff
	.align		4
        /*0008*/ 	.word	0x00000000
	.align		4
        /*000c*/ 	.word	0xfffffffe
	.align		4
        /*0010*/ 	.word	0x00000000
	.align		4
        /*0014*/ 	.word	0xfffffffd
	.align		4
        /*0018*/ 	.word	0x00000000
	.align		4
        /*001c*/ 	.word	0xfffffffc


//--------------------- .text._Z16multiplyMatricesPdS_S_iii --------------------------
	.section	.text._Z16multiplyMatricesPdS_S_iii,"ax",@progbits
	.align	128
        .global         _Z16multiplyMatricesPdS_S_iii
        .type           _Z16multiplyMatricesPdS_S_iii,@function
        .size           _Z16multiplyMatricesPdS_S_iii,(.L_x_5 - _Z16multiplyMatricesPdS_S_iii)
        .other          _Z16multiplyMatricesPdS_S_iii,@"STO_CUDA_ENTRY STV_DEFAULT"
_Z16multiplyMatricesPdS_S_iii:
.text._Z16multiplyMatricesPdS_S_iii:
[----:B------:R-:W-:Y:S01]  /*0000*/  LDC R1, c[0x0][0x37c] ;  /* 0x0000df00ff017b82 */ /* 0x000fe20000000800 */
[----:B------:R-:W0:Y:S07]  /*0010*/  S2R R4, SR_TID.X ;  /* 0x0000000000047919 */ /* 0x000e2e0000002100 */
[----:B------:R-:W1:Y:S01]  /*0020*/  LDC R2, c[0x0][0x364] ;  /* 0x0000d900ff027b82 */ /* 0x000e620000000800 */
[----:B------:R-:W2:Y:S01]  /*0030*/  LDCU UR6, c[0x0][0x398] ;  /* 0x00007300ff0677ac */ /* 0x000ea20008000800 */
[----:B------:R-:W1:Y:S06]  /*0040*/  S2R R5, SR_TID.Y ;  /* 0x0000000000057919 */ /* 0x000e6c0000002200 */
[----:B------:R-:W0:Y:S08]  /*0050*/  S2UR UR5, SR_CTAID.X ;  /* 0x00000000000579c3 */ /* 0x000e300000002500 */
[----:B------:R-:W0:Y:S08]  /*0060*/  LDC R3, c[0x0][0x360] ;  /* 0x0000d800ff037b82 */ /* 0x000e300000000800 */
[----:B------:R-:W1:Y:S08]  /*0070*/  S2UR UR4, SR_CTAID.Y ;  /* 0x00000000000479c3 */ /* 0x000e700000002600 */
[----:B------:R-:W3:Y:S01]  /*0080*/  LDC R0, c[0x0][0x3a0] ;  /* 0x0000e800ff007b82 */ /* 0x000ee20000000800 */
[----:B0-----:R-:W-:-:S02]  /*0090*/  IMAD R3, R3, UR5, R4 ;  /* 0x0000000503037c24 */ /* 0x001fc4000f8e0204 */
[----:B-1----:R-:W-:-:S03]  /*00a0*/  IMAD R2, R2, UR4, R5 ;  /* 0x0000000402027c24 */ /* 0x002fc6000f8e0205 */
[----:B---3--:R-:W-:-:S04]  /*00b0*/  ISETP.GE.AND P0, PT, R3, R0, PT ;  /* 0x000000000300720c */ /* 0x008fc80003f06270 */
[----:B--2---:R-:W-:-:S13]  /*00c0*/  ISETP.GE.OR P0, PT, R2, UR6, P0 ;  /* 0x0000000602007c0c */ /* 0x004fda0008706670 */
[----:B------:R-:W-:Y:S05]  /*00d0*/  @P0 EXIT ;  /* 0x000000000000094d */ /* 0x000fea0003800000 */
[----:B------:R-:W0:Y:S01]  /*00e0*/  LDC R5, c[0x0][0x39c] ;  /* 0x0000e700ff057b82 */ /* 0x000e220000000800 */
[----:B------:R-:W1:Y:S01]  /*00f0*/  LDCU.64 UR4, c[0x0][0x358] ;  /* 0x00006b00ff0477ac */ /* 0x000e620008000a00 */
[----:B------:R-:W-:Y:S02]  /*0100*/  CS2R R18, SRZ ;  /* 0x0000000000127805 */ /* 0x000fe4000001ff00 */
[----:B0-----:R-:W-:-:S13]  /*0110*/  ISETP.GE.AND P0, PT, R5, 0x1, PT ;  /* 0x000000010500780c */ /* 0x001fda0003f06270 */
[----:B-1----:R-:W-:Y:S05]  /*0120*/  @!P0 BRA `(.L_x_0) ;  /* 0x0000000400e08947 */ /* 0x002fea0003800000 */
[C---:B------:R-:W-:Y:S01]  /*0130*/  ISETP.GE.U32.AND P1, PT, R5.reuse, 0x8, PT ;  /* 0x000000080500780c */ /* 0x040fe20003f26070 */
[----:B------:R-:W-:Y:S01]  /*0140*/  HFMA2 R7, -RZ, RZ, 0, 0 ;  /* 0x00000000ff077431 */ /* 0x000fe200000001ff */
[----:B------:R-:W-:Y:S01]  /*0150*/  LOP3.LUT R4, R5, 0x7, RZ, 0xc0, !PT ;  /* 0x0000000705047812 */ /* 0x000fe200078ec0ff */
[----:B------:R-:W-:Y:S01]  /*0160*/  IMAD R6, R2, R5, RZ ;  /* 0x0000000502067224 */ /* 0x000fe200078e02ff */
[----:B------:R-:W-:Y:S02]  /*0170*/  CS2R R18, SRZ ;  /* 0x0000000000127805 */ /* 0x000fe4000001ff00 */
[----:B------:R-:W-:-:S07]  /*0180*/  ISETP.NE.AND P0, PT, R4, RZ, PT ;  /* 0x000000ff0400720c */ /* 0x000fce0003f05270 */
[----:B------:R-:W-:Y:S06]  /*0190*/  @!P1 BRA `(.L_x_1) ;  /* 0x0000000000c49947 */ /* 0x000fec0003800000 */
[----:B------:R-:W0:Y:S01]  /*01a0*/  LDC.64 R8, c[0x0][0x380] ;  /* 0x0000e000ff087b82 */ /* 0x000e220000000a00 */
[----:B------:R-:W-:Y:S01]  /*01b0*/  LOP3.LUT R7, R5, 0x7ffffff8, RZ, 0xc0, !PT ;  /* 0x7ffffff805077812 */ /* 0x000fe200078ec0ff */
[----:B------:R-:W-:Y:S01]  /*01c0*/  IMAD.MOV.U32 R27, RZ, RZ, R3 ;  /* 0x000000ffff1b7224 */ /* 0x000fe200078e0003 */
[----:B------:R-:W-:-:S03]  /*01d0*/  CS2R R18, SRZ ;  /* 0x0000000000127805 */ /* 0x000fc6000001ff00 */
[----:B------:R-:W-:Y:S02]  /*01e0*/  IMAD.MOV R26, RZ, RZ, -R7 ;  /* 0x000000ffff1a7224 */ /* 0x000fe400078e0a07 */
[----:B0-----:R-:W-:-:S03]  /*01f0*/  IMAD.WIDE.U32 R8, R6, 0x8, R8 ;  /* 0x0000000806087825 */ /* 0x001fc600078e0008 */
[----:B------:R-:W-:-:S04]  /*0200*/  IADD3 R10, P1, PT, R8, 0x20, RZ ;  /* 0x00000020080a7810 */ /* 0x000fc80007f3e0ff */
[----:B------:R-:W-:-:S09]  /*0210*/  IADD3.X R11, PT, PT, RZ, R9, RZ, P1, !PT ;  /* 0x00000009ff0b7210 */ /* 0x000fd20000ffe4ff */
.L_x_2:
[----:B------:R-:W0:Y:S01]  /*0220*/  LDC.64 R22, c[0x0][0x388] ;  /* 0x0000e200ff167b82 */ /* 0x000e220000000a00 */
[----:B------:R-:W-:Y:S01]  /*0230*/  MOV R8, R10 ;  /* 0x0000000a00087202 */ /* 0x000fe20000000f00 */
[----:B------:R-:W-:-:S05]  /*0240*/  IMAD.MOV.U32 R9, RZ, RZ, R11 ;  /* 0x000000ffff097224 */ /* 0x000fca00078e000b */
[----:B------:R-:W2:Y:S04]  /*0250*/  LDG.E.64 R14, desc[UR4][R8.64+-0x20] ;  /* 0xffffe004080e7981 */ /* 0x000ea8000c1e1b00 */
[----:B------:R-:W3:Y:S01]  /*0260*/  LDG.E.64 R10, desc[UR4][R8.64+-0x18] ;  /* 0xffffe804080a7981 */ /* 0x000ee2000c1e1b00 */
[----:B0-----:R-:W-:-:S05]  /*0270*/  IMAD.WIDE R22, R27, 0x8, R22 ;  /* 0x000000081b167825 */ /* 0x001fca00078e0216 */
[----:B------:R-:W2:Y:S01]  /*0280*/  LDG.E.64 R12, desc[UR4][R22.64] ;  /* 0x00000004160c7981 */ /* 0x000ea2000c1e1b00 */
[----:B------:R-:W-:-:S05]  /*0290*/  IMAD.WIDE R28, R0, 0x8, R22 ;  /* 0x00000008001c7825 */ /* 0x000fca00078e0216 */
[----:B------:R-:W3:Y:S01]  /*02a0*/  LDG.E.64 R16, desc[UR4][R28.64] ;  /* 0x000000041c107981 */ /* 0x000ee2000c1e1b00 */
[C---:B------:R-:W-:Y:S01]  /*02b0*/  IMAD.WIDE R24, R0.reuse, 0x8, R28 ;  /* 0x0000000800187825 */ /* 0x040fe200078e021c */
[----:B--2---:R-:W-:Y:S02]  /*02c0*/  DFMA R18, R14, R12, R18 ;  /* 0x0000000c0e12722b */ /* 0x004fe40000000012 */
[----:B------:R-:W2:Y:S04]  /*02d0*/  LDG.E.64 R14, desc[UR4][R8.64+-0x10] ;  /* 0xfffff004080e7981 */ /* 0x000ea8000c1e1b00 */
[----:B------:R-:W2:Y:S01]  /*02e0*/  LDG.E.64 R12, desc[UR4][R24.64] ;  /* 0x00000004180c7981 */ /* 0x000ea2000c1e1b00 */
[----:B------:R-:W-:Y:S01]  /*02f0*/  IMAD.WIDE R20, R0, 0x8, R24 ;  /* 0x0000000800147825 */ /* 0x000fe200078e0218 */
[----:B---3--:R-:W-:-:S02]  /*0300*/  DFMA R16, R10, R16, R18 ;  /* 0x000000100a10722b */ /* 0x008fc40000000012 */
[----:B------:R-:W3:Y:S04]  /*0310*/  LDG.E.64 R10, desc[UR4][R8.64+-0x8] ;  /* 0xfffff804080a7981 */ /* 0x000ee8000c1e1b00 */
        /* <DEDUP_REMOVED lines=9> */
[----:B------:R-:W-:-:S03]  /*03b0*/  IMAD.WIDE R24, R0, 0x8, R28 ;  /* 0x0000000800187825 */ /* 0x000fc600078e021c */
[----:B------:R-:W4:Y:S01]  /*03c0*/  LDG.E.64 R22, desc[UR4][R8.64+0x18] ;  /* 0x0000180408167981 */ /* 0x000f22000c1e1b00 */
[----:B------:R-:W-:-:S06]  /*03d0*/  IMAD.WIDE R20, R0, 0x8, R24 ;  /* 0x0000000800147825 */ /* 0x000fcc00078e0218 */
[----:B------:R-:W4:Y:S01]  /*03e0*/  LDG.E.64 R20, desc[UR4][R20.64] ;  /* 0x0000000414147981 */ /* 0x000f22000c1e1b00 */
[----:B--2---:R-:W-:-:S03]  /*03f0*/  DFMA R14, R16, R14, R18 ;  /* 0x0000000e100e722b */ /* 0x004fc60000000012 */
[----:B------:R-:W2:Y:S04]  /*0400*/  LDG.E.64 R16, desc[UR4][R8.64+0x10] ;  /* 0x0000100408107981 */ /* 0x000ea8000c1e1b00 */
[----:B------:R-:W2:Y:S01]  /*0410*/  LDG.E.64 R18, desc[UR4][R24.64] ;  /* 0x0000000418127981 */ /* 0x000ea2000c1e1b00 */
[----:B------:R-:W-:Y:S01]  /*0420*/  IADD3 R26, PT, PT, R26, 0x8, RZ ;  /* 0x000000081a1a7810 */ /* 0x000fe20007ffe0ff */
[----:B---3--:R-:W-:-:S03]  /*0430*/  DFMA R10, R10, R12, R14 ;  /* 0x0000000c0a0a722b */ /* 0x008fc6000000000e */
[----:B------:R-:W-:Y:S02]  /*0440*/  ISETP.NE.AND P1, PT, R26, RZ, PT ;  /* 0x000000ff1a00720c */ /* 0x000fe40003f25270 */
[----:B------:R-:W-:-:S03]  /*0450*/  LEA R27, R0, R27, 0x3 ;  /* 0x0000001b001b7211 */ /* 0x000fc600078e18ff */
[----:B--2---:R-:W-:Y:S01]  /*0460*/  DFMA R18, R16, R18, R10 ;  /* 0x000000121012722b */ /* 0x004fe2000000000a */
[----:B------:R-:W-:-:S07]  /*0470*/  IADD3 R10, P2, PT, R8, 0x40, RZ ;  /* 0x00000040080a7810 */ /* 0x000fce0007f5e0ff */
[----:B----4-:R-:W-:Y:S01]  /*0480*/  DFMA R18, R22, R20, R18 ;  /* 0x000000141612722b */ /* 0x010fe20000000012 */
[----:B------:R-:W-:Y:S01]  /*0490*/  IMAD.X R11, RZ, RZ, R9, P2 ;  /* 0x000000ffff0b7224 */ /* 0x000fe200010e0609 */
[----:B------:R-:W-:Y:S09]  /*04a0*/  @P1 BRA `(.L_x_2) ;  /* 0xfffffffc005c1947 */ /* 0x000ff2000383ffff */
.L_x_1:
[----:B------:R-:W-:Y:S05]  /*04b0*/  @!P0 BRA `(.L_x_0) ;  /* 0x0000000000fc8947 */ /* 0x000fea0003800000 */
[----:B------:R-:W-:Y:S02]  /*04c0*/  ISETP.GE.U32.AND P1, PT, R4, 0x4, PT ;  /* 0x000000040400780c */ /* 0x000fe40003f26070 */
[----:B------:R-:W-:-:S04]  /*04d0*/  LOP3.LUT R26, R5, 0x3, RZ, 0xc0, !PT ;  /* 0x00000003051a7812 */ /* 0x000fc800078ec0ff */
[----:B------:R-:W-:-:S07]  /*04e0*/  ISETP.NE.AND P0, PT, R26, RZ, PT ;  /* 0x000000ff1a00720c */ /* 0x000fce0003f05270 */
[----:B------:R-:W-:Y:S06]  /*04f0*/  @!P1 BRA `(.L_x_3) ;  /* 0x00000000006c9947 */ /* 0x000fec0003800000 */
[----:B------:R-:W0:Y:S01]  /*0500*/  LDC.64 R24, c[0x0][0x380] ;  /* 0x0000e000ff187b82 */ /* 0x000e220000000a00 */
[----:B------:R-:W1:Y:S01]  /*0510*/  LDCU.64 UR6, c[0x0][0x380] ;  /* 0x00007000ff0677ac */ /* 0x000e620008000a00 */
[C---:B------:R-:W-:Y:S01]  /*0520*/  IMAD.IADD R9, R6.reuse, 0x1, R7 ;  /* 0x0000000106097824 */ /* 0x040fe200078e0207 */
[----:B------:R-:W-:Y:S01]  /*0530*/  IADD3 R4, P1, PT, R6, R7, RZ ;  /* 0x0000000706047210 */ /* 0x000fe20007f3e0ff */
[----:B------:R-:W-:-:S04]  /*0540*/  IMAD R13, R7, R0, R3 ;  /* 0x00000000070d7224 */ /* 0x000fc800078e0203 */
[----:B------:R-:W2:Y:S01]  /*0550*/  LDC.64 R10, c[0x0][0x388] ;  /* 0x0000e200ff0a7b82 */ /* 0x000ea20000000a00 */
[----:B0-----:R-:W-:-:S06]  /*0560*/  IMAD.WIDE.U32 R24, R9, 0x8, R24 ;  /* 0x0000000809187825 */ /* 0x001fcc00078e0018 */
[----:B------:R-:W3:Y:S01]  /*0570*/  LDG.E.64 R24, desc[UR4][R24.64] ;  /* 0x0000000418187981 */ /* 0x000ee2000c1e1b00 */
[----:B--2---:R-:W-:Y:S01]  /*0580*/  IMAD.WIDE R10, R13, 0x8, R10 ;  /* 0x000000080d0a7825 */ /* 0x004fe200078e020a */
[----:B------:R-:W-:Y:S02]  /*0590*/  IADD3.X R13, PT, PT, RZ, RZ, RZ, P1, !PT ;  /* 0x000000ffff0d7210 */ /* 0x000fe40000ffe4ff */
[----:B-1----:R-:W-:Y:S02]  /*05a0*/  LEA R28, P1, R4, UR6, 0x3 ;  /* 0x00000006041c7c11 */ /* 0x002fe4000f8218ff */
[----:B------:R-:W3:Y:S01]  /*05b0*/  LDG.E.64 R8, desc[UR4][R10.64] ;  /* 0x000000040a087981 */ /* 0x000ee2000c1e1b00 */
[----:B------:R-:W-:Y:S01]  /*05c0*/  IMAD.WIDE R14, R0, 0x8, R10 ;  /* 0x00000008000e7825 */ /* 0x000fe200078e020a */
[----:B------:R-:W-:-:S05]  /*05d0*/  LEA.HI.X R29, R4, UR7, R13, 0x3, P1 ;  /* 0x00000007041d7c11 */ /* 0x000fca00088f1c0d */
[----:B------:R-:W2:Y:S01]  /*05e0*/  LDG.E.64 R12, desc[UR4][R28.64+0x8] ;  /* 0x000008041c0c7981 */ /* 0x000ea2000c1e1b00 */
[----:B------:R-:W-:-:S03]  /*05f0*/  IMAD.WIDE R20, R0, 0x8, R14 ;  /* 0x0000000800147825 */ /* 0x000fc600078e020e */
[----:B------:R-:W2:Y:S04]  /*0600*/  LDG.E.64 R10, desc[UR4][R14.64] ;  /* 0x000000040e0a7981 */ /* 0x000ea8000c1e1b00 */
[----:B------:R-:W4:Y:S01]  /*0610*/  LDG.E.64 R16, desc[UR4][R20.64] ;  /* 0x0000000414107981 */ /* 0x000f22000c1e1b00 */
[----:B------:R-:W-:-:S03]  /*0620*/  IMAD.WIDE R22, R0, 0x8, R20 ;  /* 0x0000000800167825 */ /* 0x000fc600078e0214 */
[----:B------:R-:W4:Y:S04]  /*0630*/  LDG.E.64 R14, desc[UR4][R28.64+0x10] ;  /* 0x000010041c0e7981 */ /* 0x000f28000c1e1b00 */
[----:B------:R-:W5:Y:S04]  /*0640*/  LDG.E.64 R20, desc[UR4][R28.64+0x18] ;  /* 0x000018041c147981 */ /* 0x000f68000c1e1b00 */
[----:B------:R-:W5:Y:S01]  /*0650*/  LDG.E.64 R22, desc[UR4][R22.64] ;  /* 0x0000000416167981 */ /* 0x000f62000c1e1b00 */
[----:B------:R-:W-:Y:S01]  /*0660*/  VIADD R7, R7, 0x4 ;  /* 0x0000000407077836 */ /* 0x000fe20000000000 */
[----:B---3--:R-:W-:-:S08]  /*0670*/  DFMA R8, R24, R8, R18 ;  /* 0x000000081808722b */ /* 0x008fd00000000012 */
[----:B--2---:R-:W-:-:S08]  /*0680*/  DFMA R8, R12, R10, R8 ;  /* 0x0000000a0c08722b */ /* 0x004fd00000000008 */
[----:B----4-:R-:W-:-:S08]  /*0690*/  DFMA R8, R14, R16, R8 ;  /* 0x000000100e08722b */ /* 0x010fd00000000008 */
[----:B-----5:R-:W-:-:S11]  /*06a0*/  DFMA R18, R20, R22, R8 ;  /* 0x000000161412722b */ /* 0x020fd60000000008 */
.L_x_3:
[----:B------:R-:W-:Y:S05]  /*06b0*/  @!P0 BRA `(.L_x_0) ;  /* 0x00000000007c8947 */ /* 0x000fea0003800000 */
[----:B------:R-:W-:Y:S01]  /*06c0*/  ISETP.NE.AND P1, PT, R26, 0x1, PT ;  /* 0x000000011a00780c */ /* 0x000fe20003f25270 */
[----:B------:R-:W0:Y:S01]  /*06d0*/  LDC.64 R10, c[0x0][0x380] ;  /* 0x0000e000ff0a7b82 */ /* 0x000e220000000a00 */
[----:B------:R-:W-:-:S04]  /*06e0*/  LOP3.LUT R14, R5, 0x1, RZ, 0xc0, !PT ;  /* 0x00000001050e7812 */ /* 0x000fc800078ec0ff */
[----:B------:R-:W-:-:S03]  /*06f0*/  ISETP.NE.U32.AND P0, PT, R14, 0x1, PT ;  /* 0x000000010e00780c */ /* 0x000fc60003f05070 */
[----:B------:R-:W1:Y:S04]  /*0700*/  LDC.64 R20, c[0x0][0x388] ;  /* 0x0000e200ff147b82 */ /* 0x000e680000000a00 */
[CC--:B------:R-:W-:Y:S01]  /*0710*/  @P1 IADD3 R15, PT, PT, R6.reuse, R7.reuse, RZ ;  /* 0x00000007060f1210 */ /* 0x0c0fe20007ffe0ff */
[C---:B------:R-:W-:Y:S01]  /*0720*/  @P1 IMAD R17, R7.reuse, R0, R3 ;  /* 0x0000000007111224 */ /* 0x040fe200078e0203 */
[----:B------:R-:W-:Y:S01]  /*0730*/  @P1 IADD3 R16, P2, PT, R6, R7, RZ ;  /* 0x0000000706101210 */ /* 0x000fe20007f5e0ff */
[----:B------:R-:W-:Y:S01]  /*0740*/  @P1 VIADD R7, R7, 0x2 ;  /* 0x0000000207071836 */ /* 0x000fe20000000000 */
[----:B------:R-:W2:Y:S08]  /*0750*/  @P1 LDC.64 R8, c[0x0][0x380] ;  /* 0x0000e000ff081b82 */ /* 0x000eb00000000a00 */
[----:B------:R-:W3:Y:S01]  /*0760*/  LDC.64 R12, c[0x0][0x380] ;  /* 0x0000e000ff0c7b82 */ /* 0x000ee20000000a00 */
[----:B0-----:R-:W-:-:S06]  /*0770*/  @P1 IMAD.WIDE.U32 R14, R15, 0x8, R10 ;  /* 0x000000080f0e1825 */ /* 0x001fcc00078e000a */
[----:B------:R-:W4:Y:S01]  /*0780*/  @P1 LDG.E.64 R14, desc[UR4][R14.64] ;  /* 0x000000040e0e1981 */ /* 0x000f22000c1e1b00 */
[----:B------:R-:W0:Y:S01]  /*0790*/  LDC.64 R4, c[0x0][0x388] ;  /* 0x0000e200ff047b82 */ /* 0x000e220000000a00 */
[----:B-1----:R-:W-:Y:S01]  /*07a0*/  @P1 IMAD.WIDE R20, R17, 0x8, R20 ;  /* 0x0000000811141825 */ /* 0x002fe200078e0214 */
[----:B------:R-:W-:-:S04]  /*07b0*/  @P1 IADD3.X R17, PT, PT, RZ, RZ, RZ, P2, !PT ;  /* 0x000000ffff111210 */ /* 0x000fc800017fe4ff */
[----:B------:R-:W4:Y:S01]  /*07c0*/  @P1 LDG.E.64 R10, desc[UR4][R20.64] ;  /* 0x00000004140a1981 */ /* 0x000f22000c1e1b00 */
[----:B--2---:R-:W-:Y:S01]  /*07d0*/  @P1 LEA R8, P2, R16, R8, 0x3 ;  /* 0x0000000810081211 */ /* 0x004fe200078418ff */
[----:B------:R-:W-:-:S03]  /*07e0*/  @P1 IMAD.WIDE R22, R0, 0x8, R20 ;  /* 0x0000000800161825 */ /* 0x000fc600078e0214 */
[----:B------:R-:W-:Y:S01]  /*07f0*/  @P1 LEA.HI.X R9, R16, R9, R17, 0x3, P2 ;  /* 0x0000000910091211 */ /* 0x000fe200010f1c11 */
[----:B------:R-:W-:Y:S01]  /*0800*/  @!P0 IMAD R25, R7, R0, R3 ;  /* 0x0000000007198224 */ /* 0x000fe200078e0203 */
[----:B------:R-:W-:Y:S02]  /*0810*/  @!P0 IADD3 R17, PT, PT, R6, R7, RZ ;  /* 0x0000000706118210 */ /* 0x000fe40007ffe0ff */
[----:B------:R-:W2:Y:S04]  /*0820*/  @P1 LDG.E.64 R6, desc[UR4][R22.64] ;  /* 0x0000000416061981 */ /* 0x000ea8000c1e1b00 */
[----:B------:R-:W2:Y:S01]  /*0830*/  @P1 LDG.E.64 R8, desc[UR4][R8.64+0x8] ;  /* 0x0000080408081981 */ /* 0x000ea2000c1e1b00 */
[----:B---3--:R-:W-:-:S04]  /*0840*/  @!P0 IMAD.WIDE.U32 R12, R17, 0x8, R12 ;  /* 0x00000008110c8825 */ /* 0x008fc800078e000c */
[----:B0-----:R-:W-:Y:S02]  /*0850*/  @!P0 IMAD.WIDE R4, R25, 0x8, R4 ;  /* 0x0000000819048825 */ /* 0x001fe400078e0204 */
[----:B------:R-:W3:Y:S04]  /*0860*/  @!P0 LDG.E.64 R12, desc[UR4][R12.64] ;  /* 0x000000040c0c8981 */ /* 0x000ee8000c1e1b00 */
[----:B------:R-:W3:Y:S01]  /*0870*/  @!P0 LDG.E.64 R4, desc[UR4][R4.64] ;  /* 0x0000000404048981 */ /* 0x000ee2000c1e1b00 */
[----:B----4-:R-:W-:-:S08]  /*0880*/  @P1 DFMA R10, R14, R10, R18 ;  /* 0x0000000a0e0a122b */ /* 0x010fd00000000012 */
[----:B--2---:R-:W-:-:S08]  /*0890*/  @P1 DFMA R18, R8, R6, R10 ;  /* 0x000000060812122b */ /* 0x004fd0000000000a */
[----:B---3--:R-:W-:-:S11]  /*08a0*/  @!P0 DFMA R18, R12, R4, R18 ;  /* 0x000000040c12822b */ /* 0x008fd60000000012 */
.L_x_0:
[----:B------:R-:W0:Y:S01]  /*08b0*/  LDC.64 R4, c[0x0][0x390] ;  /* 0x0000e400ff047b82 */ /* 0x000e220000000a00 */
[----:B------:R-:W-:-:S04]  /*08c0*/  IMAD R3, R2, R0, R3 ;  /* 0x0000000002037224 */ /* 0x000fc800078e0203 */
[----:B0-----:R-:W-:-:S05]  /*08d0*/  IMAD.WIDE R2, R3, 0x8, R4 ;  /* 0x0000000803027825 */ /* 0x001fca00078e0204 */
[----:B------:R-:W-:Y:S01]  /*08e0*/  STG.E.64 desc[UR4][R2.64], R18 ;  /* 0x0000001202007986 */ /* 0x000fe2000c101b04 */
[----:B------:R-:W-:Y:S05]  /*08f0*/  EXIT ;  /* 0x000000000000794d */ /* 0x000fea0003800000 */
.L_x_4:
[----:B------:R-:W-:-:S00]  /*0900*/  BRA `(.L_x_4) ;  /* 0xfffffffc00fc7947 */ /* 0x000fc0000383ffff */
[----:B------:R-:W-:-:S00]  /*0910*/  NOP ;  /* 0x0000000000007918 */ /* 0x000fc00000000000 */
        /* <DEDUP_REMOVED lines=14> */
.L_x_5:


//--------------------- .nv.shared.reserved.0     --------------------------
	.section	.nv.shared.reserved.0,"aw",@nobits
	.weak		__nv_reservedSMEM_offset_0_alias
	.size		__nv_reservedSMEM_offset_0_alias, 0, 64
	.other		__nv_reservedSMEM_offset_0_alias,@"STO_CUDA_RESERVED_SHARED STV_DEFAULT"
__nv_reservedSMEM_offset_0_alias:
	.zero		0
	.zero		64


//--------------------- .nv.constant0._Z16multiplyMatricesPdS_S_iii --------------------------
	.section	.nv.constant0._Z16multiplyMatricesPdS_S_iii,"a",@progbits
	.sectionflags	@""
	.align	4
.nv.constant0._Z16multiplyMatricesPdS_S_iii:
	.zero		932


//--------------------- SYMBOLS --------------------------

	.type		.nv.reservedSmem.offset0,@object
	.size		.nv.reservedSmem.offset0,0x4
